//
// Generated by NVIDIA NVVM Compiler
//
// Compiler Build ID: CL-36424714
// Cuda compilation tools, release 13.0, V13.0.88
// Based on NVVM 20.0.0
//

.version 9.0
.target sm_100
.address_size 64

	// .globl	_Z9VectorAddPKfS0_Pfi

.visible .entry _Z9VectorAddPKfS0_Pfi(
	.param .u64 .ptr .align 1 _Z9VectorAddPKfS0_Pfi_param_0,
	.param .u64 .ptr .align 1 _Z9VectorAddPKfS0_Pfi_param_1,
	.param .u64 .ptr .align 1 _Z9VectorAddPKfS0_Pfi_param_2,
	.param .u32 _Z9VectorAddPKfS0_Pfi_param_3
)
{
	.reg .pred 	%p<2>;
	.reg .b32 	%r<6>;
	.reg .b32 	%f<4>;
	.reg .b64 	%rd<11>;

	ld.param.u64 	%rd1, [_Z9VectorAddPKfS0_Pfi_param_0];
	ld.param.u64 	%rd2, [_Z9VectorAddPKfS0_Pfi_param_1];
	ld.param.u64 	%rd3, [_Z9VectorAddPKfS0_Pfi_param_2];
	ld.param.u32 	%r2, [_Z9VectorAddPKfS0_Pfi_param_3];
	mov.u32 	%r3, %ctaid.x;
	mov.u32 	%r4, %ntid.x;
	mov.u32 	%r5, %tid.x;
	mad.lo.s32 	%r1, %r3, %r4, %r5;
	setp.ge.s32 	%p1, %r1, %r2;
	@%p1 bra 	$L__BB0_2;
	cvta.to.global.u64 	%rd4, %rd1;
	cvta.to.global.u64 	%rd5, %rd2;
	cvta.to.global.u64 	%rd6, %rd3;
	mul.wide.s32 	%rd7, %r1, 4;
	add.s64 	%rd8, %rd4, %rd7;
	ld.global.f32 	%f1, [%rd8];
	add.s64 	%rd9, %rd5, %rd7;
	ld.global.f32 	%f2, [%rd9];
	add.f32 	%f3, %f1, %f2;
	add.s64 	%rd10, %rd6, %rd7;
	st.global.f32 	[%rd10], %f3;
$L__BB0_2:
	ret;

}
	// .globl	_Z11VectorScalePffi
.visible .entry _Z11VectorScalePffi(
	.param .u64 .ptr .align 1 _Z11VectorScalePffi_param_0,
	.param .f32 _Z11VectorScalePffi_param_1,
	.param .u32 _Z11VectorScalePffi_param_2
)
{
	.reg .pred 	%p<2>;
	.reg .b32 	%r<6>;
	.reg .b32 	%f<4>;
	.reg .b64 	%rd<5>;

	ld.param.u64 	%rd1, [_Z11VectorScalePffi_param_0];
	ld.param.f32 	%f1, [_Z11VectorScalePffi_param_1];
	ld.param.u32 	%r2, [_Z11VectorScalePffi_param_2];
	mov.u32 	%r3, %ctaid.x;
	mov.u32 	%r4, %ntid.x;
	mov.u32 	%r5, %tid.x;
	mad.lo.s32 	%r1, %r3, %r4, %r5;
	setp.ge.s32 	%p1, %r1, %r2;
	@%p1 bra 	$L__BB1_2;
	cvta.to.global.u64 	%rd2, %rd1;
	mul.wide.s32 	%rd3, %r1, 4;
	add.s64 	%rd4, %rd2, %rd3;
	ld.global.f32 	%f2, [%rd4];
	mul.f32 	%f3, %f1, %f2;
	st.global.f32 	[%rd4], %f3;
$L__BB1_2:
	ret;

}
	// .globl	_Z12VectorSquarePfi
.visible .entry _Z12VectorSquarePfi(
	.param .u64 .ptr .align 1 _Z12VectorSquarePfi_param_0,
	.param .u32 _Z12VectorSquarePfi_param_1
)
{
	.reg .pred 	%p<2>;
	.reg .b32 	%r<6>;
	.reg .b32 	%f<3>;
	.reg .b64 	%rd<5>;

	ld.param.u64 	%rd1, [_Z12VectorSquarePfi_param_0];
	ld.param.u32 	%r2, [_Z12VectorSquarePfi_param_1];
	mov.u32 	%r3, %ctaid.x;
	mov.u32 	%r4, %ntid.x;
	mov.u32 	%r5, %tid.x;
	mad.lo.s32 	%r1, %r3, %r4, %r5;
	setp.ge.s32 	%p1, %r1, %r2;
	@%p1 bra 	$L__BB2_2;
	cvta.to.global.u64 	%rd2, %rd1;
	mul.wide.s32 	%rd3, %r1, 4;
	add.s64 	%rd4, %rd2, %rd3;
	ld.global.f32 	%f1, [%rd4];
	mul.f32 	%f2, %f1, %f1;
	st.global.f32 	[%rd4], %f2;
$L__BB2_2:
	ret;

}


// ===== COMPILED SASS (sm_100) =====

	.target	sm_100

	.elftype	@"ET_EXEC"


//--------------------- .note.nv.tkinfo           --------------------------
	.section	.note.nv.tkinfo,"",@"SHT_NOTE"
	.sectionflags	@"SHF_NOTE_NV_TKINFO"
	.tkinfo
        /*0018*/ 	.word	0x00000002
        /*0030*/ 	.string	""
        /*0030*/ 	.string	"ptxas"
        /*0030*/ 	.string	"Cuda compilation tools, release 13.0, V13.0.88"
        /*0030*/ 	.string	"Build cuda_13.0.r13.0/compiler.36424714_0"
        /*0030*/ 	.string	"-arch sm_100 -m 64 "



//--------------------- .note.nv.cuinfo           --------------------------
	.section	.note.nv.cuinfo,"",@"SHT_NOTE"
	.sectionflags	@"SHF_NOTE_NV_CUINFO"
        /*0018*/ 	.short	0x0002
        /*001a*/ 	.short	0x0064
        /*001c*/ 	.short	0x0082
	.zero		2


//--------------------- .nv.info                  --------------------------
	.section	.nv.info,"",@"SHT_CUDA_INFO"
	.align	4


	//----- nvinfo : EIATTR_REGCOUNT
	.align		4
        /*0000*/ 	.byte	0x04, 0x2f
        /*0002*/ 	.short	(.L_1 - .L_0)
	.align		4
.L_0:
        /*0004*/ 	.word	index@(_Z9VectorAddPKfS0_Pfi)
        /*0008*/ 	.word	0x0000000c


	//----- nvinfo : EIATTR_FRAME_SIZE
	.align		4
.L_1:
        /*000c*/ 	.byte	0x04, 0x11
        /*000e*/ 	.short	(.L_3 - .L_2)
	.align		4
.L_2:
        /*0010*/ 	.word	index@(_Z9VectorAddPKfS0_Pfi)
        /*0014*/ 	.word	0x00000000


	//----- nvinfo : EIATTR_REGCOUNT
	.align		4
.L_3:
        /*0018*/ 	.byte	0x04, 0x2f
        /*001a*/ 	.short	(.L_5 - .L_4)
	.align		4
.L_4:
        /*001c*/ 	.word	index@(_Z11VectorScalePffi)
        /*0020*/ 	.word	0x00000008


	//----- nvinfo : EIATTR_FRAME_SIZE
	.align		4
.L_5:
        /*0024*/ 	.byte	0x04, 0x11
        /*0026*/ 	.short	(.L_7 - .L_6)
	.align		4
.L_6:
        /*0028*/ 	.word	index@(_Z11VectorScalePffi)
        /*002c*/ 	.word	0x00000000


	//----- nvinfo : EIATTR_REGCOUNT
	.align		4
.L_7:
        /*0030*/ 	.byte	0x04, 0x2f
        /*0032*/ 	.short	(.L_9 - .L_8)
	.align		4
.L_8:
        /*0034*/ 	.word	index@(_Z12VectorSquarePfi)
        /*0038*/ 	.word	0x00000008


	//----- nvinfo : EIATTR_FRAME_SIZE
	.align		4
.L_9:
        /*003c*/ 	.byte	0x04, 0x11
        /*003e*/ 	.short	(.L_11 - .L_10)
	.align		4
.L_10:
        /*0040*/ 	.word	index@(_Z12VectorSquarePfi)
        /*0044*/ 	.word	0x00000000


	//----- nvinfo : EIATTR_MIN_STACK_SIZE
	.align		4
.L_11:
        /*0048*/ 	.byte	0x04, 0x12
        /*004a*/ 	.short	(.L_13 - .L_12)
	.align		4
.L_12:
        /*004c*/ 	.word	index@(_Z12VectorSquarePfi)
        /*0050*/ 	.word	0x00000000


	//----- nvinfo : EIATTR_MIN_STACK_SIZE
	.align		4
.L_13:
        /*0054*/ 	.byte	0x04, 0x12
        /*0056*/ 	.short	(.L_15 - .L_14)
	.align		4
.L_14:
        /*0058*/ 	.word	index@(_Z11VectorScalePffi)
        /*005c*/ 	.word	0x00000000


	//----- nvinfo : EIATTR_MIN_STACK_SIZE
	.align		4
.L_15:
        /*0060*/ 	.byte	0x04, 0x12
        /*0062*/ 	.short	(.L_17 - .L_16)
	.align		4
.L_16:
        /*0064*/ 	.word	index@(_Z9VectorAddPKfS0_Pfi)
        /*0068*/ 	.word	0x00000000
.L_17:


//--------------------- .nv.compat                --------------------------
	.section	.nv.compat,"",@"SHT_CUDA_COMPAT_INFO"
	.align	4
        /*0000*/ 	.byte	0x02, 0x09, 0x00, 0x00, 0x02, 0x02, 0x01, 0x00, 0x02, 0x05, 0x05, 0x00, 0x03, 0x07, 0x01, 0x01
        /*0010*/ 	.byte	0x02, 0x03, 0x00, 0x00, 0x02, 0x06, 0x01, 0x00, 0x04, 0x0b, 0x08, 0x00, 0x09, 0x00, 0x00, 0x00
        /*0020*/ 	.byte	0x00, 0x00, 0x00, 0x00


//--------------------- .nv.info._Z12VectorSquarePfi --------------------------
	.section	.nv.info._Z12VectorSquarePfi,"",@"SHT_CUDA_INFO"
	.sectionflags	@""
	.align	4


	//----- nvinfo : EIATTR_CUDA_API_VERSION
	.align		4
        /*0000*/ 	.byte	0x04, 0x37
        /*0002*/ 	.short	(.L_19 - .L_18)
.L_18:
        /*0004*/ 	.word	0x00000082


	//----- nvinfo : EIATTR_KPARAM_INFO
	.align		4
.L_19:
        /*0008*/ 	.byte	0x04, 0x17
        /*000a*/ 	.short	(.L_21 - .L_20)
.L_20:
        /*000c*/ 	.word	0x00000000
        /*0010*/ 	.short	0x0001
        /*0012*/ 	.short	0x0008
        /*0014*/ 	.byte	0x00, 0xf0, 0x11, 0x00


	//----- nvinfo : EIATTR_KPARAM_INFO
	.align		4
.L_21:
        /*0018*/ 	.byte	0x04, 0x17
        /*001a*/ 	.short	(.L_23 - .L_22)
.L_22:
        /*001c*/ 	.word	0x00000000
        /*0020*/ 	.short	0x0000
        /*0022*/ 	.short	0x0000
        /*0024*/ 	.byte	0x00, 0xf5, 0x21, 0x00


	//----- nvinfo : EIATTR_SPARSE_MMA_MASK
	.align		4
.L_23:
        /*0028*/ 	.byte	0x03, 0x50
        /*002a*/ 	.short	0x0000


	//----- nvinfo : EIATTR_MAXREG_COUNT
	.align		4
        /*002c*/ 	.byte	0x03, 0x1b
        /*002e*/ 	.short	0x00ff


	//----- nvinfo : EIATTR_MERCURY_ISA_VERSION
	.align		4
        /*0030*/ 	.byte	0x03, 0x5f
        /*0032*/ 	.short	0x0101


	//----- nvinfo : EIATTR_VRC_CTA_INIT_COUNT
	.align		4
        /*0034*/ 	.byte	0x02, 0x4a
	.zero		1
	.zero		1


	//----- nvinfo : EIATTR_EXIT_INSTR_OFFSETS
	.align		4
        /*0038*/ 	.byte	0x04, 0x1c
        /*003a*/ 	.short	(.L_25 - .L_24)


	//   ....[0]....
.L_24:
        /*003c*/ 	.word	0x00000070


	//   ....[1]....
        /*0040*/ 	.word	0x000000e0


	//----- nvinfo : EIATTR_CBANK_PARAM_SIZE
	.align		4
.L_25:
        /*0044*/ 	.byte	0x03, 0x19
        /*0046*/ 	.short	0x000c


	//----- nvinfo : EIATTR_PARAM_CBANK
	.align		4
        /*0048*/ 	.byte	0x04, 0x0a
        /*004a*/ 	.short	(.L_27 - .L_26)
	.align		4
.L_26:
        /*004c*/ 	.word	index@(.nv.constant0._Z12VectorSquarePfi)
        /*0050*/ 	.short	0x0380
        /*0052*/ 	.short	0x000c


	//----- nvinfo : EIATTR_SW_WAR
	.align		4
.L_27:
        /*0054*/ 	.byte	0x04, 0x36
        /*0056*/ 	.short	(.L_29 - .L_28)
.L_28:
        /*0058*/ 	.word	0x00000008
.L_29:


//--------------------- .nv.info._Z11VectorScalePffi --------------------------
	.section	.nv.info._Z11VectorScalePffi,"",@"SHT_CUDA_INFO"
	.sectionflags	@""
	.align	4


	//----- nvinfo : EIATTR_CUDA_API_VERSION
	.align		4
        /*0000*/ 	.byte	0x04, 0x37
        /*0002*/ 	.short	(.L_31 - .L_30)
.L_30:
        /*0004*/ 	.word	0x00000082


	//----- nvinfo : EIATTR_KPARAM_INFO
	.align		4
.L_31:
        /*0008*/ 	.byte	0x04, 0x17
        /*000a*/ 	.short	(.L_33 - .L_32)
.L_32:
        /*000c*/ 	.word	0x00000000
        /*0010*/ 	.short	0x0002
        /*0012*/ 	.short	0x000c
        /*0014*/ 	.byte	0x00, 0xf0, 0x11, 0x00


	//----- nvinfo : EIATTR_KPARAM_INFO
	.align		4
.L_33:
        /*0018*/ 	.byte	0x04, 0x17
        /*001a*/ 	.short	(.L_35 - .L_34)
.L_34:
        /*001c*/ 	.word	0x00000000
        /*0020*/ 	.short	0x0001
        /*0022*/ 	.short	0x0008
        /*0024*/ 	.byte	0x00, 0xf0, 0x11, 0x00


	//----- nvinfo : EIATTR_KPARAM_INFO
	.align		4
.L_35:
        /*0028*/ 	.byte	0x04, 0x17
        /*002a*/ 	.short	(.L_37 - .L_36)
.L_36:
        /*002c*/ 	.word	0x00000000
        /*0030*/ 	.short	0x0000
        /*0032*/ 	.short	0x0000
        /*0034*/ 	.byte	0x00, 0xf5, 0x21, 0x00


	//----- nvinfo : EIATTR_SPARSE_MMA_MASK
	.align		4
.L_37:
        /*0038*/ 	.byte	0x03, 0x50
        /*003a*/ 	.short	0x0000


	//----- nvinfo : EIATTR_MAXREG_COUNT
	.align		4
        /*003c*/ 	.byte	0x03, 0x1b
        /*003e*/ 	.short	0x00ff


	//----- nvinfo : EIATTR_MERCURY_ISA_VERSION
	.align		4
        /*0040*/ 	.byte	0x03, 0x5f
        /*0042*/ 	.short	0x0101


	//----- nvinfo : EIATTR_VRC_CTA_INIT_COUNT
	.align		4
        /*0044*/ 	.byte	0x02, 0x4a
	.zero		1
	.zero		1


	//----- nvinfo : EIATTR_EXIT_INSTR_OFFSETS
	.align		4
        /*0048*/ 	.byte	0x04, 0x1c
        /*004a*/ 	.short	(.L_39 - .L_38)


	//   ....[0]....
.L_38:
        /*004c*/ 	.word	0x00000070


	//   ....[1]....
        /*0050*/ 	.word	0x000000f0


	//----- nvinfo : EIATTR_CBANK_PARAM_SIZE
	.align		4
.L_39:
        /*0054*/ 	.byte	0x03, 0x19
        /*0056*/ 	.short	0x0010


	//----- nvinfo : EIATTR_PARAM_CBANK
	.align		4
        /*0058*/ 	.byte	0x04, 0x0a
        /*005a*/ 	.short	(.L_41 - .L_40)
	.align		4
.L_40:
        /*005c*/ 	.word	index@(.nv.constant0._Z11VectorScalePffi)
        /*0060*/ 	.short	0x0380
        /*0062*/ 	.short	0x0010


	//----- nvinfo : EIATTR_SW_WAR
	.align		4
.L_41:
        /*0064*/ 	.byte	0x04, 0x36
        /*0066*/ 	.short	(.L_43 - .L_42)
.L_42:
        /*0068*/ 	.word	0x00000008
.L_43:


//--------------------- .nv.info._Z9VectorAddPKfS0_Pfi --------------------------
	.section	.nv.info._Z9VectorAddPKfS0_Pfi,"",@"SHT_CUDA_INFO"
	.sectionflags	@""
	.align	4


	//----- nvinfo : EIATTR_CUDA_API_VERSION
	.align		4
        /*0000*/ 	.byte	0x04, 0x37
        /*0002*/ 	.short	(.L_45 - .L_44)
.L_44:
        /*0004*/ 	.word	0x00000082


	//----- nvinfo : EIATTR_KPARAM_INFO
	.align		4
.L_45:
        /*0008*/ 	.byte	0x04, 0x17
        /*000a*/ 	.short	(.L_47 - .L_46)
.L_46:
        /*000c*/ 	.word	0x00000000
        /*0010*/ 	.short	0x0003
        /*0012*/ 	.short	0x0018
        /*0014*/ 	.byte	0x00, 0xf0, 0x11, 0x00


	//----- nvinfo : EIATTR_KPARAM_INFO
	.align		4
.L_47:
        /*0018*/ 	.byte	0x04, 0x17
        /*001a*/ 	.short	(.L_49 - .L_48)
.L_48:
        /*001c*/ 	.word	0x00000000
        /*0020*/ 	.short	0x0002
        /*0022*/ 	.short	0x0010
        /*0024*/ 	.byte	0x00, 0xf5, 0x21, 0x00


	//----- nvinfo : EIATTR_KPARAM_INFO
	.align		4
.L_49:
        /*0028*/ 	.byte	0x04, 0x17
        /*002a*/ 	.short	(.L_51 - .L_50)
.L_50:
        /*002c*/ 	.word	0x00000000
        /*0030*/ 	.short	0x0001
        /*0032*/ 	.short	0x0008
        /*0034*/ 	.byte	0x00, 0xf5, 0x21, 0x00


	//----- nvinfo : EIATTR_KPARAM_INFO
	.align		4
.L_51:
        /*0038*/ 	.byte	0x04, 0x17
        /*003a*/ 	.short	(.L_53 - .L_52)
.L_52:
        /*003c*/ 	.word	0x00000000
        /*0040*/ 	.short	0x0000
        /*0042*/ 	.short	0x0000
        /*0044*/ 	.byte	0x00, 0xf5, 0x21, 0x00


	//----- nvinfo : EIATTR_SPARSE_MMA_MASK
	.align		4
.L_53:
        /*0048*/ 	.byte	0x03, 0x50
        /*004a*/ 	.short	0x0000


	//----- nvinfo : EIATTR_MAXREG_COUNT
	.align		4
        /*004c*/ 	.byte	0x03, 0x1b
        /*004e*/ 	.short	0x00ff


	//----- nvinfo : EIATTR_MERCURY_ISA_VERSION
	.align		4
        /*0050*/ 	.byte	0x03, 0x5f
        /*0052*/ 	.short	0x0101


	//----- nvinfo : EIATTR_VRC_CTA_INIT_COUNT
	.align		4
        /*0054*/ 	.byte	0x02, 0x4a
	.zero		1
	.zero		1


	//----- nvinfo : EIATTR_EXIT_INSTR_OFFSETS
	.align		4
        /*0058*/ 	.byte	0x04, 0x1c
        /*005a*/ 	.short	(.L_55 - .L_54)


	//   ....[0]....
.L_54:
        /*005c*/ 	.word	0x00000070


	//   ....[1]....
        /*0060*/ 	.word	0x00000130


	//----- nvinfo : EIATTR_CBANK_PARAM_SIZE
	.align		4
.L_55:
        /*0064*/ 	.byte	0x03, 0x19
        /*0066*/ 	.short	0x001c


	//----- nvinfo : EIATTR_PARAM_CBANK
	.align		4
        /*0068*/ 	.byte	0x04, 0x0a
        /*006a*/ 	.short	(.L_57 - .L_56)
	.align		4
.L_56:
        /*006c*/ 	.word	index@(.nv.constant0._Z9VectorAddPKfS0_Pfi)
        /*0070*/ 	.short	0x0380
        /*0072*/ 	.short	0x001c


	//----- nvinfo : EIATTR_SW_WAR
	.align		4
.L_57:
        /*0074*/ 	.byte	0x04, 0x36
        /*0076*/ 	.short	(.L_59 - .L_58)
.L_58:
        /*0078*/ 	.word	0x00000008
.L_59:


//--------------------- .nv.callgraph             --------------------------
	.section	.nv.callgraph,"",@"SHT_CUDA_CALLGRAPH"
	.align	4
	.sectionentsize	8
	.align		4
        /*0000*/ 	.word	0x00000000
	.align		4
        /*0004*/ 	.word	0xffffffff
	.align		4
        /*0008*/ 	.word	0x00000000
	.align		4
        /*000c*/ 	.word	0xfffffffe
	.align		4
        /*0010*/ 	.word	0x00000000
	.align		4
        /*0014*/ 	.word	0xfffffffd
	.align		4
        /*0018*/ 	.word	0x00000000
	.align		4
        /*001c*/ 	.word	0xfffffffc


//--------------------- .text._Z12VectorSquarePfi --------------------------
	.section	.text._Z12VectorSquarePfi,"ax",@progbits
	.align	128
        .global         _Z12VectorSquarePfi
        .type           _Z12VectorSquarePfi,@function
        .size           _Z12VectorSquarePfi,(.L_x_3 - _Z12VectorSquarePfi)
        .other          _Z12VectorSquarePfi,@"STO_CUDA_ENTRY STV_DEFAULT"
_Z12VectorSquarePfi:
.text._Z12VectorSquarePfi:
[----:B------:R-:W-:Y:S01]  /*0000*/  LDC R1, c[0x0][0x37c] ;  /* 0x0000df00ff017b82 */ /* 0x000fe20000000800 */
[----:B------:R-:W0:Y:S07]  /*0010*/  S2R R0, SR_TID.X ;  /* 0x0000000000007919 */ /* 0x000e2e0000002100 */
[----:B------:R-:W0:Y:S01]  /*0020*/  S2UR UR4, SR_CTAID.X ;  /* 0x00000000000479c3 */ /* 0x000e220000002500 */
[----:B------:R-:W1:Y:S07]  /*0030*/  LDCU UR5, c[0x0][0x388] ;  /* 0x00007100ff0577ac */ /* 0x000e6e0008000800 */
[----:B------:R-:W0:Y:S02]  /*0040*/  LDC R5, c[0x0][0x360] ;  /* 0x0000d800ff057b82 */ /* 0x000e240000000800 */
[----:B0-----:R-:W-:-:S05]  /*0050*/  IMAD R5, R5, UR4, R0 ;  /* 0x0000000405057c24 */ /* 0x001fca000f8e0200 */
[----:B-1----:R-:W-:-:S13]  /*0060*/  ISETP.GE.AND P0, PT, R5, UR5, PT ;  /* 0x0000000505007c0c */ /* 0x002fda000bf06270 */
[----:B------:R-:W-:Y:S05]  /*0070*/  @P0 EXIT ;  /* 0x000000000000094d */ /* 0x000fea0003800000 */
[----:B------:R-:W0:Y:S01]  /*0080*/  LDC.64 R2, c[0x0][0x380] ;  /* 0x0000e000ff027b82 */ /* 0x000e220000000a00 */
[----:B------:R-:W1:Y:S01]  /*0090*/  LDCU.64 UR4, c[0x0][0x358] ;  /* 0x00006b00ff0477ac */ /* 0x000e620008000a00 */
[----:B0-----:R-:W-:-:S05]  /*00a0*/  IMAD.WIDE R2, R5, 0x4, R2 ;  /* 0x0000000405027825 */ /* 0x001fca00078e0202 */
[----:B-1----:R-:W2:Y:S02]  /*00b0*/  LDG.E R0, desc[UR4][R2.64] ;  /* 0x0000000402007981 */ /* 0x002ea4000c1e1900 */
[----:B--2---:R-:W-:-:S05]  /*00c0*/  FMUL R5, R0, R0 ;  /* 0x0000000000057220 */ /* 0x004fca0000400000 */
[----:B------:R-:W-:Y:S01]  /*00d0*/  STG.E desc[UR4][R2.64], R5 ;  /* 0x0000000502007986 */ /* 0x000fe2000c101904 */
[----:B------:R-:W-:Y:S05]  /*00e0*/  EXIT ;  /* 0x000000000000794d */ /* 0x000fea0003800000 */
.L_x_0:
[----:B------:R-:W-:-:S00]  /*00f0*/  BRA `(.L_x_0) ;  /* 0xfffffffc00fc7947 */ /* 0x000fc0000383ffff */
[----:B------:R-:W-:-:S00]  /*0100*/  NOP ;  /* 0x0000000000007918 */ /* 0x000fc00000000000 */
[----:B------:R-:W-:-:S00]  /*0110*/  NOP ;  /* 0x0000000000007918 */ /* 0x000fc00000000000 */
[----:B------:R-:W-:-:S00]  /*0120*/  NOP ;  /* 0x0000000000007918 */ /* 0x000fc00000000000 */
[----:B------:R-:W-:-:S00]  /*0130*/  NOP ;  /* 0x0000000000007918 */ /* 0x000fc00000000000 */
[----:B------:R-:W-:-:S00]  /*0140*/  NOP ;  /* 0x0000000000007918 */ /* 0x000fc00000000000 */
[----:B------:R-:W-:-:S00]  /*0150*/  NOP ;  /* 0x0000000000007918 */ /* 0x000fc00000000000 */
[----:B------:R-:W-:-:S00]  /*0160*/  NOP ;  /* 0x0000000000007918 */ /* 0x000fc00000000000 */
[----:B------:R-:W-:-:S00]  /*0170*/  NOP ;  /* 0x0000000000007918 */ /* 0x000fc00000000000 */
.L_x_3:


//--------------------- .text._Z11VectorScalePffi --------------------------
	.section	.text._Z11VectorScalePffi,"ax",@progbits
	.align	128
        .global         _Z11VectorScalePffi
        .type           _Z11VectorScalePffi,@function
        .size           _Z11VectorScalePffi,(.L_x_4 - _Z11VectorScalePffi)
        .other          _Z11VectorScalePffi,@"STO_CUDA_ENTRY STV_DEFAULT"
_Z11VectorScalePffi:
.text._Z11VectorScalePffi:
        /* <DEDUP_REMOVED lines=10> */
[----:B------:R-:W2:Y:S01]  /*00a0*/  LDCU UR6, c[0x0][0x388] ;  /* 0x00007100ff0677ac */ /* 0x000ea20008000800 */
[----:B0-----:R-:W-:-:S05]  /*00b0*/  IMAD.WIDE R2, R5, 0x4, R2 ;  /* 0x0000000405027825 */ /* 0x001fca00078e0202 */
[----:B-1----:R-:W2:Y:S02]  /*00c0*/  LDG.E R0, desc[UR4][R2.64] ;  /* 0x0000000402007981 */ /* 0x002ea4000c1e1900 */
[----:B--2---:R-:W-:-:S05]  /*00d0*/  FMUL R5, R0, UR6 ;  /* 0x0000000600057c20 */ /* 0x004fca0008400000 */
[----:B------:R-:W-:Y:S01]  /*00e0*/  STG.E desc[UR4][R2.64], R5 ;  /* 0x0000000502007986 */ /* 0x000fe2000c101904 */
[----:B------:R-:W-:Y:S05]  /*00f0*/  EXIT ;  /* 0x000000000000794d */ /* 0x000fea0003800000 */
.L_x_1:
        /* <DEDUP_REMOVED lines=16> */
.L_x_4:


//--------------------- .text._Z9VectorAddPKfS0_Pfi --------------------------
	.section	.text._Z9VectorAddPKfS0_Pfi,"ax",@progbits
	.align	128
        .global         _Z9VectorAddPKfS0_Pfi
        .type           _Z9VectorAddPKfS0_Pfi,@function
        .size           _Z9VectorAddPKfS0_Pfi,(.L_x_5 - _Z9VectorAddPKfS0_Pfi)
        .other          _Z9VectorAddPKfS0_Pfi,@"STO_CUDA_ENTRY STV_DEFAULT"
_Z9VectorAddPKfS0_Pfi:
.text._Z9VectorAddPKfS0_Pfi:
        /* <DEDUP_REMOVED lines=9> */
[----:B------:R-:W1:Y:S07]  /*0090*/  LDCU.64 UR4, c[0x0][0x358] ;  /* 0x00006b00ff0477ac */ /* 0x000e6e0008000a00 */
[----:B------:R-:W2:Y:S08]  /*00a0*/  LDC.64 R4, c[0x0][0x388] ;  /* 0x0000e200ff047b82 */ /* 0x000eb00000000a00 */
[----:B------:R-:W3:Y:S01]  /*00b0*/  LDC.64 R6, c[0x0][0x390] ;  /* 0x0000e400ff067b82 */ /* 0x000ee20000000a00 */
[----:B0-----:R-:W-:-:S06]  /*00c0*/  IMAD.WIDE R2, R9, 0x4, R2 ;  /* 0x0000000409027825 */ /* 0x001fcc00078e0202 */
[----:B-1----:R-:W4:Y:S01]  /*00d0*/  LDG.E R2, desc[UR4][R2.64] ;  /* 0x0000000402027981 */ /* 0x002f22000c1e1900 */
[----:B--2---:R-:W-:-:S06]  /*00e0*/  IMAD.WIDE R4, R9, 0x4, R4 ;  /* 0x0000000409047825 */ /* 0x004fcc00078e0204 */
[----:B------:R-:W4:Y:S01]  /*00f0*/  LDG.E R5, desc[UR4][R4.64] ;  /* 0x0000000404057981 */ /* 0x000f22000c1e1900 */
[----:B---3--:R-:W-:-:S04]  /*0100*/  IMAD.WIDE R6, R9, 0x4, R6 ;  /* 0x0000000409067825 */ /* 0x008fc800078e0206 */
[----:B----4-:R-:W-:-:S05]  /*0110*/  FADD R9, R2, R5 ;  /* 0x0000000502097221 */ /* 0x010fca0000000000 */
[----:B------:R-:W-:Y:S01]  /*0120*/  STG.E desc[UR4][R6.64], R9 ;  /* 0x0000000906007986 */ /* 0x000fe2000c101904 */
[----:B------:R-:W-:Y:S05]  /*0130*/  EXIT ;  /* 0x000000000000794d */ /* 0x000fea0003800000 */
.L_x_2:
        /* <DEDUP_REMOVED lines=12> */
.L_x_5:


//--------------------- .nv.shared.reserved.0     --------------------------
	.section	.nv.shared.reserved.0,"aw",@nobits
	.weak		__nv_reservedSMEM_offset_0_alias
	.size		__nv_reservedSMEM_offset_0_alias, 0, 64
	.other		__nv_reservedSMEM_offset_0_alias,@"STO_CUDA_RESERVED_SHARED STV_DEFAULT"
__nv_reservedSMEM_offset_0_alias:
	.zero		0
	.zero		64


//--------------------- .nv.constant0._Z12VectorSquarePfi --------------------------
	.section	.nv.constant0._Z12VectorSquarePfi,"a",@progbits
	.sectionflags	@""
	.align	4
.nv.constant0._Z12VectorSquarePfi:
	.zero		908


//--------------------- .nv.constant0._Z11VectorScalePffi --------------------------
	.section	.nv.constant0._Z11VectorScalePffi,"a",@progbits
	.sectionflags	@""
	.align	4
.nv.constant0._Z11VectorScalePffi:
	.zero		912


//--------------------- .nv.constant0._Z9VectorAddPKfS0_Pfi --------------------------
	.section	.nv.constant0._Z9VectorAddPKfS0_Pfi,"a",@progbits
	.sectionflags	@""
	.align	4
.nv.constant0._Z9VectorAddPKfS0_Pfi:
	.zero		924


//--------------------- SYMBOLS --------------------------

	.type		.nv.reservedSmem.offset0,@object
	.size		.nv.reservedSmem.offset0,0x4
